//
// Generated by NVIDIA NVVM Compiler
//
// Compiler Build ID: CL-36424714
// Cuda compilation tools, release 13.0, V13.0.88
// Based on NVVM 20.0.0
//

.version 9.0
.target sm_100
.address_size 64

	// .globl	_Z14mult_matKernelPfS_i

.visible .entry _Z14mult_matKernelPfS_i(
	.param .u64 .ptr .align 1 _Z14mult_matKernelPfS_i_param_0,
	.param .u64 .ptr .align 1 _Z14mult_matKernelPfS_i_param_1,
	.param .u32 _Z14mult_matKernelPfS_i_param_2
)
{
	.reg .pred 	%p<2>;
	.reg .b32 	%r<6>;
	.reg .b32 	%f<3>;
	.reg .b64 	%rd<8>;

	ld.param.u64 	%rd1, [_Z14mult_matKernelPfS_i_param_0];
	ld.param.u64 	%rd2, [_Z14mult_matKernelPfS_i_param_1];
	ld.param.u32 	%r2, [_Z14mult_matKernelPfS_i_param_2];
	mov.u32 	%r3, %tid.x;
	mov.u32 	%r4, %ntid.x;
	mov.u32 	%r5, %ctaid.x;
	mad.lo.s32 	%r1, %r4, %r5, %r3;
	setp.ge.s32 	%p1, %r1, %r2;
	@%p1 bra 	$L__BB0_2;
	cvta.to.global.u64 	%rd3, %rd1;
	cvta.to.global.u64 	%rd4, %rd2;
	mul.wide.s32 	%rd5, %r1, 4;
	add.s64 	%rd6, %rd3, %rd5;
	ld.global.f32 	%f1, [%rd6];
	add.f32 	%f2, %f1, %f1;
	add.s64 	%rd7, %rd4, %rd5;
	st.global.f32 	[%rd7], %f2;
$L__BB0_2:
	ret;

}


// ===== COMPILED SASS (sm_100) =====

	.target	sm_100

	.elftype	@"ET_EXEC"


//--------------------- .note.nv.tkinfo           --------------------------
	.section	.note.nv.tkinfo,"",@"SHT_NOTE"
	.sectionflags	@"SHF_NOTE_NV_TKINFO"
	.tkinfo
        /*0018*/ 	.word	0x00000002
        /*0030*/ 	.string	""
        /*0030*/ 	.string	"ptxas"
        /*0030*/ 	.string	"Cuda compilation tools, release 13.0, V13.0.88"
        /*0030*/ 	.string	"Build cuda_13.0.r13.0/compiler.36424714_0"
        /*0030*/ 	.string	"-arch sm_100 -m 64 "



//--------------------- .note.nv.cuinfo           --------------------------
	.section	.note.nv.cuinfo,"",@"SHT_NOTE"
	.sectionflags	@"SHF_NOTE_NV_CUINFO"
        /*0018*/ 	.short	0x0002
        /*001a*/ 	.short	0x0064
        /*001c*/ 	.short	0x0082
	.zero		2


//--------------------- .nv.info                  --------------------------
	.section	.nv.info,"",@"SHT_CUDA_INFO"
	.align	4


	//----- nvinfo : EIATTR_REGCOUNT
	.align		4
        /*0000*/ 	.byte	0x04, 0x2f
        /*0002*/ 	.short	(.L_1 - .L_0)
	.align		4
.L_0:
        /*0004*/ 	.word	index@(_Z14mult_matKernelPfS_i)
        /*0008*/ 	.word	0x0000000a


	//----- nvinfo : EIATTR_FRAME_SIZE
	.align		4
.L_1:
        /*000c*/ 	.byte	0x04, 0x11
        /*000e*/ 	.short	(.L_3 - .L_2)
	.align		4
.L_2:
        /*0010*/ 	.word	index@(_Z14mult_matKernelPfS_i)
        /*0014*/ 	.word	0x00000000


	//----- nvinfo : EIATTR_MIN_STACK_SIZE
	.align		4
.L_3:
        /*0018*/ 	.byte	0x04, 0x12
        /*001a*/ 	.short	(.L_5 - .L_4)
	.align		4
.L_4:
        /*001c*/ 	.word	index@(_Z14mult_matKernelPfS_i)
        /*0020*/ 	.word	0x00000000
.L_5:


//--------------------- .nv.compat                --------------------------
	.section	.nv.compat,"",@"SHT_CUDA_COMPAT_INFO"
	.align	4
        /*0000*/ 	.byte	0x02, 0x09, 0x00, 0x00, 0x02, 0x02, 0x01, 0x00, 0x02, 0x05, 0x05, 0x00, 0x03, 0x07, 0x01, 0x01
        /*0010*/ 	.byte	0x02, 0x03, 0x00, 0x00, 0x02, 0x06, 0x01, 0x00, 0x04, 0x0b, 0x08, 0x00, 0x09, 0x00, 0x00, 0x00
        /*0020*/ 	.byte	0x00, 0x00, 0x00, 0x00


//--------------------- .nv.info._Z14mult_matKernelPfS_i --------------------------
	.section	.nv.info._Z14mult_matKernelPfS_i,"",@"SHT_CUDA_INFO"
	.sectionflags	@""
	.align	4


	//----- nvinfo : EIATTR_CUDA_API_VERSION
	.align		4
        /*0000*/ 	.byte	0x04, 0x37
        /*0002*/ 	.short	(.L_7 - .L_6)
.L_6:
        /*0004*/ 	.word	0x00000082


	//----- nvinfo : EIATTR_KPARAM_INFO
	.align		4
.L_7:
        /*0008*/ 	.byte	0x04, 0x17
        /*000a*/ 	.short	(.L_9 - .L_8)
.L_8:
        /*000c*/ 	.word	0x00000000
        /*0010*/ 	.short	0x0002
        /*0012*/ 	.short	0x0010
        /*0014*/ 	.byte	0x00, 0xf0, 0x11, 0x00


	//----- nvinfo : EIATTR_KPARAM_INFO
	.align		4
.L_9:
        /*0018*/ 	.byte	0x04, 0x17
        /*001a*/ 	.short	(.L_11 - .L_10)
.L_10:
        /*001c*/ 	.word	0x00000000
        /*0020*/ 	.short	0x0001
        /*0022*/ 	.short	0x0008
        /*0024*/ 	.byte	0x00, 0xf5, 0x21, 0x00


	//----- nvinfo : EIATTR_KPARAM_INFO
	.align		4
.L_11:
        /*0028*/ 	.byte	0x04, 0x17
        /*002a*/ 	.short	(.L_13 - .L_12)
.L_12:
        /*002c*/ 	.word	0x00000000
        /*0030*/ 	.short	0x0000
        /*0032*/ 	.short	0x0000
        /*0034*/ 	.byte	0x00, 0xf5, 0x21, 0x00


	//----- nvinfo : EIATTR_SPARSE_MMA_MASK
	.align		4
.L_13:
        /*0038*/ 	.byte	0x03, 0x50
        /*003a*/ 	.short	0x0000


	//----- nvinfo : EIATTR_MAXREG_COUNT
	.align		4
        /*003c*/ 	.byte	0x03, 0x1b
        /*003e*/ 	.short	0x00ff


	//----- nvinfo : EIATTR_MERCURY_ISA_VERSION
	.align		4
        /*0040*/ 	.byte	0x03, 0x5f
        /*0042*/ 	.short	0x0101


	//----- nvinfo : EIATTR_VRC_CTA_INIT_COUNT
	.align		4
        /*0044*/ 	.byte	0x02, 0x4a
	.zero		1
	.zero		1


	//----- nvinfo : EIATTR_EXIT_INSTR_OFFSETS
	.align		4
        /*0048*/ 	.byte	0x04, 0x1c
        /*004a*/ 	.short	(.L_15 - .L_14)


	//   ....[0]....
.L_14:
        /*004c*/ 	.word	0x00000070


	//   ....[1]....
        /*0050*/ 	.word	0x00000100


	//----- nvinfo : EIATTR_CBANK_PARAM_SIZE
	.align		4
.L_15:
        /*0054*/ 	.byte	0x03, 0x19
        /*0056*/ 	.short	0x0014


	//----- nvinfo : EIATTR_PARAM_CBANK
	.align		4
        /*0058*/ 	.byte	0x04, 0x0a
        /*005a*/ 	.short	(.L_17 - .L_16)
	.align		4
.L_16:
        /*005c*/ 	.word	index@(.nv.constant0._Z14mult_matKernelPfS_i)
        /*0060*/ 	.short	0x0380
        /*0062*/ 	.short	0x0014


	//----- nvinfo : EIATTR_SW_WAR
	.align		4
.L_17:
        /*0064*/ 	.byte	0x04, 0x36
        /*0066*/ 	.short	(.L_19 - .L_18)
.L_18:
        /*0068*/ 	.word	0x00000008
.L_19:


//--------------------- .nv.callgraph             --------------------------
	.section	.nv.callgraph,"",@"SHT_CUDA_CALLGRAPH"
	.align	4
	.sectionentsize	8
	.align		4
        /*0000*/ 	.word	0x00000000
	.align		4
        /*0004*/ 	.word	0xffffffff
	.align		4
        /*0008*/ 	.word	0x00000000
	.align		4
        /*000c*/ 	.word	0xfffffffe
	.align		4
        /*0010*/ 	.word	0x00000000
	.align		4
        /*0014*/ 	.word	0xfffffffd
	.align		4
        /*0018*/ 	.word	0x00000000
	.align		4
        /*001c*/ 	.word	0xfffffffc


//--------------------- .text._Z14mult_matKernelPfS_i --------------------------
	.section	.text._Z14mult_matKernelPfS_i,"ax",@progbits
	.align	128
        .global         _Z14mult_matKernelPfS_i
        .type           _Z14mult_matKernelPfS_i,@function
        .size           _Z14mult_matKernelPfS_i,(.L_x_1 - _Z14mult_matKernelPfS_i)
        .other          _Z14mult_matKernelPfS_i,@"STO_CUDA_ENTRY STV_DEFAULT"
_Z14mult_matKernelPfS_i:
.text._Z14mult_matKernelPfS_i:
[----:B------:R-:W-:Y:S01]  /*0000*/  LDC R1, c[0x0][0x37c] ;  /* 0x0000df00ff017b82 */ /* 0x000fe20000000800 */
[----:B------:R-:W0:Y:S01]  /*0010*/  S2R R7, SR_TID.X ;  /* 0x0000000000077919 */ /* 0x000e220000002100 */
[----:B------:R-:W0:Y:S01]  /*0020*/  LDCU UR4, c[0x0][0x360] ;  /* 0x00006c00ff0477ac */ /* 0x000e220008000800 */
[----:B------:R-:W0:Y:S01]  /*0030*/  S2R R0, SR_CTAID.X ;  /* 0x0000000000007919 */ /* 0x000e220000002500 */
[----:B------:R-:W1:Y:S01]  /*0040*/  LDCU UR5, c[0x0][0x390] ;  /* 0x00007200ff0577ac */ /* 0x000e620008000800 */
[----:B0-----:R-:W-:-:S05]  /*0050*/  IMAD R7, R0, UR4, R7 ;  /* 0x0000000400077c24 */ /* 0x001fca000f8e0207 */
[----:B-1----:R-:W-:-:S13]  /*0060*/  ISETP.GE.AND P0, PT, R7, UR5, PT ;  /* 0x0000000507007c0c */ /* 0x002fda000bf06270 */
[----:B------:R-:W-:Y:S05]  /*0070*/  @P0 EXIT ;  /* 0x000000000000094d */ /* 0x000fea0003800000 */
[----:B------:R-:W0:Y:S01]  /*0080*/  LDC.64 R2, c[0x0][0x380] ;  /* 0x0000e000ff027b82 */ /* 0x000e220000000a00 */
[----:B------:R-:W1:Y:S07]  /*0090*/  LDCU.64 UR4, c[0x0][0x358] ;  /* 0x00006b00ff0477ac */ /* 0x000e6e0008000a00 */
[----:B------:R-:W2:Y:S01]  /*00a0*/  LDC.64 R4, c[0x0][0x388] ;  /* 0x0000e200ff047b82 */ /* 0x000ea20000000a00 */
[----:B0-----:R-:W-:-:S06]  /*00b0*/  IMAD.WIDE R2, R7, 0x4, R2 ;  /* 0x0000000407027825 */ /* 0x001fcc00078e0202 */
[----:B-1----:R-:W3:Y:S01]  /*00c0*/  LDG.E R2, desc[UR4][R2.64] ;  /* 0x0000000402027981 */ /* 0x002ee2000c1e1900 */
[----:B--2---:R-:W-:-:S04]  /*00d0*/  IMAD.WIDE R4, R7, 0x4, R4 ;  /* 0x0000000407047825 */ /* 0x004fc800078e0204 */
[----:B---3--:R-:W-:-:S05]  /*00e0*/  FADD R7, R2, R2 ;  /* 0x0000000202077221 */ /* 0x008fca0000000000 */
[----:B------:R-:W-:Y:S01]  /*00f0*/  STG.E desc[UR4][R4.64], R7 ;  /* 0x0000000704007986 */ /* 0x000fe2000c101904 */
[----:B------:R-:W-:Y:S05]  /*0100*/  EXIT ;  /* 0x000000000000794d */ /* 0x000fea0003800000 */
.L_x_0:
[----:B------:R-:W-:-:S00]  /*0110*/  BRA `(.L_x_0) ;  /* 0xfffffffc00fc7947 */ /* 0x000fc0000383ffff */
[----:B------:R-:W-:-:S00]  /*0120*/  NOP ;  /* 0x0000000000007918 */ /* 0x000fc00000000000 */
        /* <DEDUP_REMOVED lines=13> */
.L_x_1:


//--------------------- .nv.shared.reserved.0     --------------------------
	.section	.nv.shared.reserved.0,"aw",@nobits
	.weak		__nv_reservedSMEM_offset_0_alias
	.size		__nv_reservedSMEM_offset_0_alias, 0, 64
	.other		__nv_reservedSMEM_offset_0_alias,@"STO_CUDA_RESERVED_SHARED STV_DEFAULT"
__nv_reservedSMEM_offset_0_alias:
	.zero		0
	.zero		64


//--------------------- .nv.constant0._Z14mult_matKernelPfS_i --------------------------
	.section	.nv.constant0._Z14mult_matKernelPfS_i,"a",@progbits
	.sectionflags	@""
	.align	4
.nv.constant0._Z14mult_matKernelPfS_i:
	.zero		916


//--------------------- SYMBOLS --------------------------

	.type		.nv.reservedSmem.offset0,@object
	.size		.nv.reservedSmem.offset0,0x4
